//
// Generated by NVIDIA NVVM Compiler
//
// Compiler Build ID: CL-36424714
// Cuda compilation tools, release 13.0, V13.0.88
// Based on NVVM 20.0.0
//

.version 9.0
.target sm_100
.address_size 64

	// .globl	_Z14mul_matrix_gpuPfS_S_i
// _ZZ14mul_matrix_gpuPfS_S_iE4ds_M has been demoted
// _ZZ14mul_matrix_gpuPfS_S_iE4ds_N has been demoted

.visible .entry _Z14mul_matrix_gpuPfS_S_i(
	.param .u64 .ptr .align 1 _Z14mul_matrix_gpuPfS_S_i_param_0,
	.param .u64 .ptr .align 1 _Z14mul_matrix_gpuPfS_S_i_param_1,
	.param .u64 .ptr .align 1 _Z14mul_matrix_gpuPfS_S_i_param_2,
	.param .u32 _Z14mul_matrix_gpuPfS_S_i_param_3
)
{
	.reg .pred 	%p<11>;
	.reg .b32 	%r<96>;
	.reg .b32 	%f<73>;
	.reg .b64 	%rd<13>;
	// demoted variable
	.shared .align 4 .b8 _ZZ14mul_matrix_gpuPfS_S_iE4ds_M[256];
	// demoted variable
	.shared .align 4 .b8 _ZZ14mul_matrix_gpuPfS_S_iE4ds_N[256];
	ld.param.u64 	%rd3, [_Z14mul_matrix_gpuPfS_S_i_param_0];
	ld.param.u64 	%rd4, [_Z14mul_matrix_gpuPfS_S_i_param_1];
	ld.param.u64 	%rd5, [_Z14mul_matrix_gpuPfS_S_i_param_2];
	ld.param.u32 	%r32, [_Z14mul_matrix_gpuPfS_S_i_param_3];
	mov.u32 	%r33, %ctaid.y;
	mov.u32 	%r1, %ntid.x;
	mov.u32 	%r2, %tid.y;
	mad.lo.s32 	%r3, %r33, %r1, %r2;
	mov.u32 	%r34, %ctaid.x;
	mul.lo.s32 	%r4, %r34, %r1;
	mov.u32 	%r5, %tid.x;
	add.s32 	%r6, %r4, %r5;
	setp.gt.u32 	%p1, %r1, %r32;
	mov.f32 	%f71, 0f00000000;
	@%p1 bra 	$L__BB0_14;
	mad.lo.s32 	%r7, %r32, %r3, %r5;
	add.s32 	%r36, %r7, %r4;
	shl.b32 	%r37, %r36, 2;
	mov.u32 	%r38, _ZZ14mul_matrix_gpuPfS_S_iE4ds_M;
	add.s32 	%r8, %r38, %r37;
	mov.u32 	%r39, _ZZ14mul_matrix_gpuPfS_S_iE4ds_N;
	add.s32 	%r9, %r39, %r37;
	mul.lo.s32 	%r10, %r32, %r2;
	and.b32  	%r11, %r1, 7;
	and.b32  	%r12, %r1, 2040;
	div.u32 	%r40, %r32, %r1;
	max.u32 	%r13, %r40, 1;
	shl.b32 	%r41, %r5, 2;
	add.s32 	%r14, %r39, %r41;
	shl.b32 	%r15, %r32, 5;
	shl.b32 	%r42, %r10, 2;
	add.s32 	%r43, %r42, %r38;
	add.s32 	%r16, %r43, 16;
	shl.b32 	%r17, %r32, 2;
	cvta.to.global.u64 	%rd1, %rd3;
	cvta.to.global.u64 	%rd2, %rd4;
	mov.f32 	%f71, 0f00000000;
	mov.b32 	%r89, 0;
$L__BB0_2:
	setp.lt.u32 	%p2, %r1, 8;
	mul.lo.s32 	%r45, %r89, %r1;
	add.s32 	%r46, %r7, %r45;
	mul.wide.u32 	%rd6, %r46, 4;
	add.s64 	%rd7, %rd1, %rd6;
	ld.global.f32 	%f18, [%rd7];
	st.shared.f32 	[%r8], %f18;
	add.s32 	%r47, %r45, %r2;
	mad.lo.s32 	%r48, %r47, %r32, %r6;
	mul.wide.u32 	%rd8, %r48, 4;
	add.s64 	%rd9, %rd2, %rd8;
	ld.global.f32 	%f19, [%rd9];
	st.shared.f32 	[%r9], %f19;
	bar.sync 	0;
	mov.b32 	%r94, 0;
	@%p2 bra 	$L__BB0_5;
	and.b32  	%r49, %r1, -8;
	neg.s32 	%r92, %r49;
	mov.u32 	%r90, %r16;
	mov.u32 	%r91, %r14;
$L__BB0_4:
	.pragma "nounroll";
	ld.shared.f32 	%f20, [%r90+-16];
	ld.shared.f32 	%f21, [%r91];
	fma.rn.f32 	%f22, %f20, %f21, %f71;
	ld.shared.f32 	%f23, [%r90+-12];
	add.s32 	%r50, %r91, %r17;
	ld.shared.f32 	%f24, [%r50];
	fma.rn.f32 	%f25, %f23, %f24, %f22;
	ld.shared.f32 	%f26, [%r90+-8];
	add.s32 	%r51, %r50, %r17;
	ld.shared.f32 	%f27, [%r51];
	fma.rn.f32 	%f28, %f26, %f27, %f25;
	ld.shared.f32 	%f29, [%r90+-4];
	add.s32 	%r52, %r51, %r17;
	ld.shared.f32 	%f30, [%r52];
	fma.rn.f32 	%f31, %f29, %f30, %f28;
	ld.shared.f32 	%f32, [%r90];
	add.s32 	%r53, %r52, %r17;
	ld.shared.f32 	%f33, [%r53];
	fma.rn.f32 	%f34, %f32, %f33, %f31;
	ld.shared.f32 	%f35, [%r90+4];
	add.s32 	%r54, %r53, %r17;
	ld.shared.f32 	%f36, [%r54];
	fma.rn.f32 	%f37, %f35, %f36, %f34;
	ld.shared.f32 	%f38, [%r90+8];
	add.s32 	%r55, %r54, %r17;
	ld.shared.f32 	%f39, [%r55];
	fma.rn.f32 	%f40, %f38, %f39, %f37;
	ld.shared.f32 	%f41, [%r90+12];
	add.s32 	%r56, %r55, %r17;
	ld.shared.f32 	%f42, [%r56];
	fma.rn.f32 	%f71, %f41, %f42, %f40;
	add.s32 	%r92, %r92, 8;
	add.s32 	%r91, %r91, %r15;
	add.s32 	%r90, %r90, 32;
	setp.ne.s32 	%p3, %r92, 0;
	mov.u32 	%r94, %r12;
	@%p3 bra 	$L__BB0_4;
$L__BB0_5:
	setp.eq.s32 	%p4, %r11, 0;
	@%p4 bra 	$L__BB0_13;
	add.s32 	%r57, %r11, -1;
	setp.lt.u32 	%p5, %r57, 3;
	@%p5 bra 	$L__BB0_8;
	add.s32 	%r58, %r94, %r10;
	shl.b32 	%r59, %r58, 2;
	mov.u32 	%r60, _ZZ14mul_matrix_gpuPfS_S_iE4ds_M;
	add.s32 	%r61, %r60, %r59;
	ld.shared.f32 	%f44, [%r61];
	mad.lo.s32 	%r62, %r94, %r32, %r5;
	shl.b32 	%r63, %r62, 2;
	mov.u32 	%r64, _ZZ14mul_matrix_gpuPfS_S_iE4ds_N;
	add.s32 	%r65, %r64, %r63;
	ld.shared.f32 	%f45, [%r65];
	fma.rn.f32 	%f46, %f44, %f45, %f71;
	ld.shared.f32 	%f47, [%r61+4];
	add.s32 	%r66, %r65, %r17;
	ld.shared.f32 	%f48, [%r66];
	fma.rn.f32 	%f49, %f47, %f48, %f46;
	ld.shared.f32 	%f50, [%r61+8];
	add.s32 	%r67, %r66, %r17;
	ld.shared.f32 	%f51, [%r67];
	fma.rn.f32 	%f52, %f50, %f51, %f49;
	ld.shared.f32 	%f53, [%r61+12];
	add.s32 	%r68, %r67, %r17;
	ld.shared.f32 	%f54, [%r68];
	fma.rn.f32 	%f71, %f53, %f54, %f52;
	add.s32 	%r94, %r94, 4;
$L__BB0_8:
	and.b32  	%r69, %r1, 3;
	setp.eq.s32 	%p6, %r69, 0;
	@%p6 bra 	$L__BB0_13;
	setp.eq.s32 	%p7, %r69, 1;
	@%p7 bra 	$L__BB0_11;
	add.s32 	%r70, %r94, %r10;
	shl.b32 	%r71, %r70, 2;
	mov.u32 	%r72, _ZZ14mul_matrix_gpuPfS_S_iE4ds_M;
	add.s32 	%r73, %r72, %r71;
	ld.shared.f32 	%f56, [%r73];
	mad.lo.s32 	%r74, %r94, %r32, %r5;
	shl.b32 	%r75, %r74, 2;
	mov.u32 	%r76, _ZZ14mul_matrix_gpuPfS_S_iE4ds_N;
	add.s32 	%r77, %r76, %r75;
	ld.shared.f32 	%f57, [%r77];
	fma.rn.f32 	%f58, %f56, %f57, %f71;
	ld.shared.f32 	%f59, [%r73+4];
	add.s32 	%r78, %r77, %r17;
	ld.shared.f32 	%f60, [%r78];
	fma.rn.f32 	%f71, %f59, %f60, %f58;
	add.s32 	%r94, %r94, 2;
$L__BB0_11:
	and.b32  	%r79, %r1, 1;
	setp.eq.b32 	%p8, %r79, 1;
	not.pred 	%p9, %p8;
	@%p9 bra 	$L__BB0_13;
	add.s32 	%r80, %r94, %r10;
	shl.b32 	%r81, %r80, 2;
	mov.u32 	%r82, _ZZ14mul_matrix_gpuPfS_S_iE4ds_M;
	add.s32 	%r83, %r82, %r81;
	ld.shared.f32 	%f61, [%r83];
	mad.lo.s32 	%r84, %r94, %r32, %r5;
	shl.b32 	%r85, %r84, 2;
	mov.u32 	%r86, _ZZ14mul_matrix_gpuPfS_S_iE4ds_N;
	add.s32 	%r87, %r86, %r85;
	ld.shared.f32 	%f62, [%r87];
	fma.rn.f32 	%f71, %f61, %f62, %f71;
$L__BB0_13:
	bar.sync 	0;
	add.s32 	%r89, %r89, 1;
	setp.ne.s32 	%p10, %r89, %r13;
	@%p10 bra 	$L__BB0_2;
$L__BB0_14:
	cvta.to.global.u64 	%rd10, %rd5;
	mad.lo.s32 	%r88, %r32, %r3, %r6;
	mul.wide.s32 	%rd11, %r88, 4;
	add.s64 	%rd12, %rd10, %rd11;
	st.global.f32 	[%rd12], %f71;
	ret;

}


// ===== COMPILED SASS (sm_100) =====

	.target	sm_100

	.elftype	@"ET_EXEC"


//--------------------- .note.nv.tkinfo           --------------------------
	.section	.note.nv.tkinfo,"",@"SHT_NOTE"
	.sectionflags	@"SHF_NOTE_NV_TKINFO"
	.tkinfo
        /*0018*/ 	.word	0x00000002
        /*0030*/ 	.string	""
        /*0030*/ 	.string	"ptxas"
        /*0030*/ 	.string	"Cuda compilation tools, release 13.0, V13.0.88"
        /*0030*/ 	.string	"Build cuda_13.0.r13.0/compiler.36424714_0"
        /*0030*/ 	.string	"-arch sm_100 -m 64 "



//--------------------- .note.nv.cuinfo           --------------------------
	.section	.note.nv.cuinfo,"",@"SHT_NOTE"
	.sectionflags	@"SHF_NOTE_NV_CUINFO"
        /*0018*/ 	.short	0x0002
        /*001a*/ 	.short	0x0064
        /*001c*/ 	.short	0x0082
	.zero		2


//--------------------- .nv.info                  --------------------------
	.section	.nv.info,"",@"SHT_CUDA_INFO"
	.align	4


	//----- nvinfo : EIATTR_REGCOUNT
	.align		4
        /*0000*/ 	.byte	0x04, 0x2f
        /*0002*/ 	.short	(.L_1 - .L_0)
	.align		4
.L_0:
        /*0004*/ 	.word	index@(_Z14mul_matrix_gpuPfS_S_i)
        /*0008*/ 	.word	0x00000020


	//----- nvinfo : EIATTR_FRAME_SIZE
	.align		4
.L_1:
        /*000c*/ 	.byte	0x04, 0x11
        /*000e*/ 	.short	(.L_3 - .L_2)
	.align		4
.L_2:
        /*0010*/ 	.word	index@(_Z14mul_matrix_gpuPfS_S_i)
        /*0014*/ 	.word	0x00000000


	//----- nvinfo : EIATTR_MIN_STACK_SIZE
	.align		4
.L_3:
        /*0018*/ 	.byte	0x04, 0x12
        /*001a*/ 	.short	(.L_5 - .L_4)
	.align		4
.L_4:
        /*001c*/ 	.word	index@(_Z14mul_matrix_gpuPfS_S_i)
        /*0020*/ 	.word	0x00000000
.L_5:


//--------------------- .nv.compat                --------------------------
	.section	.nv.compat,"",@"SHT_CUDA_COMPAT_INFO"
	.align	4
        /*0000*/ 	.byte	0x02, 0x09, 0x00, 0x00, 0x02, 0x02, 0x01, 0x00, 0x02, 0x05, 0x05, 0x00, 0x03, 0x07, 0x01, 0x01
        /*0010*/ 	.byte	0x02, 0x03, 0x00, 0x00, 0x02, 0x06, 0x01, 0x00, 0x04, 0x0b, 0x08, 0x00, 0x09, 0x00, 0x00, 0x00
        /*0020*/ 	.byte	0x00, 0x00, 0x00, 0x00


//--------------------- .nv.info._Z14mul_matrix_gpuPfS_S_i --------------------------
	.section	.nv.info._Z14mul_matrix_gpuPfS_S_i,"",@"SHT_CUDA_INFO"
	.sectionflags	@""
	.align	4


	//----- nvinfo : EIATTR_CUDA_API_VERSION
	.align		4
        /*0000*/ 	.byte	0x04, 0x37
        /*0002*/ 	.short	(.L_7 - .L_6)
.L_6:
        /*0004*/ 	.word	0x00000082


	//----- nvinfo : EIATTR_KPARAM_INFO
	.align		4
.L_7:
        /*0008*/ 	.byte	0x04, 0x17
        /*000a*/ 	.short	(.L_9 - .L_8)
.L_8:
        /*000c*/ 	.word	0x00000000
        /*0010*/ 	.short	0x0003
        /*0012*/ 	.short	0x0018
        /*0014*/ 	.byte	0x00, 0xf0, 0x11, 0x00


	//----- nvinfo : EIATTR_KPARAM_INFO
	.align		4
.L_9:
        /*0018*/ 	.byte	0x04, 0x17
        /*001a*/ 	.short	(.L_11 - .L_10)
.L_10:
        /*001c*/ 	.word	0x00000000
        /*0020*/ 	.short	0x0002
        /*0022*/ 	.short	0x0010
        /*0024*/ 	.byte	0x00, 0xf5, 0x21, 0x00


	//----- nvinfo : EIATTR_KPARAM_INFO
	.align		4
.L_11:
        /*0028*/ 	.byte	0x04, 0x17
        /*002a*/ 	.short	(.L_13 - .L_12)
.L_12:
        /*002c*/ 	.word	0x00000000
        /*0030*/ 	.short	0x0001
        /*0032*/ 	.short	0x0008
        /*0034*/ 	.byte	0x00, 0xf5, 0x21, 0x00


	//----- nvinfo : EIATTR_KPARAM_INFO
	.align		4
.L_13:
        /*0038*/ 	.byte	0x04, 0x17
        /*003a*/ 	.short	(.L_15 - .L_14)
.L_14:
        /*003c*/ 	.word	0x00000000
        /*0040*/ 	.short	0x0000
        /*0042*/ 	.short	0x0000
        /*0044*/ 	.byte	0x00, 0xf5, 0x21, 0x00


	//----- nvinfo : EIATTR_SPARSE_MMA_MASK
	.align		4
.L_15:
        /*0048*/ 	.byte	0x03, 0x50
        /*004a*/ 	.short	0x0000


	//----- nvinfo : EIATTR_MAXREG_COUNT
	.align		4
        /*004c*/ 	.byte	0x03, 0x1b
        /*004e*/ 	.short	0x00ff


	//----- nvinfo : EIATTR_NUM_BARRIERS
	.align		4
        /*0050*/ 	.byte	0x02, 0x4c
        /*0052*/ 	.byte	0x01
	.zero		1


	//----- nvinfo : EIATTR_MERCURY_ISA_VERSION
	.align		4
        /*0054*/ 	.byte	0x03, 0x5f
        /*0056*/ 	.short	0x0101


	//----- nvinfo : EIATTR_VRC_CTA_INIT_COUNT
	.align		4
        /*0058*/ 	.byte	0x02, 0x4a
	.zero		1
	.zero		1


	//----- nvinfo : EIATTR_EXIT_INSTR_OFFSETS
	.align		4
        /*005c*/ 	.byte	0x04, 0x1c
        /*005e*/ 	.short	(.L_17 - .L_16)


	//   ....[0]....
.L_16:
        /*0060*/ 	.word	0x00000b60


	//----- nvinfo : EIATTR_CBANK_PARAM_SIZE
	.align		4
.L_17:
        /*0064*/ 	.byte	0x03, 0x19
        /*0066*/ 	.short	0x001c


	//----- nvinfo : EIATTR_PARAM_CBANK
	.align		4
        /*0068*/ 	.byte	0x04, 0x0a
        /*006a*/ 	.short	(.L_19 - .L_18)
	.align		4
.L_18:
        /*006c*/ 	.word	index@(.nv.constant0._Z14mul_matrix_gpuPfS_S_i)
        /*0070*/ 	.short	0x0380
        /*0072*/ 	.short	0x001c


	//----- nvinfo : EIATTR_SW_WAR
	.align		4
.L_19:
        /*0074*/ 	.byte	0x04, 0x36
        /*0076*/ 	.short	(.L_21 - .L_20)
.L_20:
        /*0078*/ 	.word	0x00000008
.L_21:


//--------------------- .nv.callgraph             --------------------------
	.section	.nv.callgraph,"",@"SHT_CUDA_CALLGRAPH"
	.align	4
	.sectionentsize	8
	.align		4
        /*0000*/ 	.word	0x00000000
	.align		4
        /*0004*/ 	.word	0xffffffff
	.align		4
        /*0008*/ 	.word	0x00000000
	.align		4
        /*000c*/ 	.word	0xfffffffe
	.align		4
        /*0010*/ 	.word	0x00000000
	.align		4
        /*0014*/ 	.word	0xfffffffd
	.align		4
        /*0018*/ 	.word	0x00000000
	.align		4
        /*001c*/ 	.word	0xfffffffc


//--------------------- .text._Z14mul_matrix_gpuPfS_S_i --------------------------
	.section	.text._Z14mul_matrix_gpuPfS_S_i,"ax",@progbits
	.align	128
        .global         _Z14mul_matrix_gpuPfS_S_i
        .type           _Z14mul_matrix_gpuPfS_S_i,@function
        .size           _Z14mul_matrix_gpuPfS_S_i,(.L_x_8 - _Z14mul_matrix_gpuPfS_S_i)
        .other          _Z14mul_matrix_gpuPfS_S_i,@"STO_CUDA_ENTRY STV_DEFAULT"
_Z14mul_matrix_gpuPfS_S_i:
.text._Z14mul_matrix_gpuPfS_S_i:
[----:B------:R-:W-:Y:S08]  /*0000*/  LDC R1, c[0x0][0x37c] ;  /* 0x0000df00ff017b82 */ /* 0x000ff00000000800 */
[----:B------:R-:W0:Y:S01]  /*0010*/  LDC R7, c[0x0][0x360] ;  /* 0x0000d800ff077b82 */ /* 0x000e220000000800 */
[----:B------:R-:W1:Y:S01]  /*0020*/  LDCU UR6, c[0x0][0x398] ;  /* 0x00007300ff0677ac */ /* 0x000e620008000800 */
[----:B------:R-:W2:Y:S01]  /*0030*/  S2R R0, SR_TID.Y ;  /* 0x0000000000007919 */ /* 0x000ea20000002200 */
[----:B------:R-:W-:Y:S01]  /*0040*/  IMAD.MOV.U32 R19, RZ, RZ, RZ ;  /* 0x000000ffff137224 */ /* 0x000fe200078e00ff */
[----:B------:R-:W3:Y:S01]  /*0050*/  LDCU.64 UR8, c[0x0][0x358] ;  /* 0x00006b00ff0877ac */ /* 0x000ee20008000a00 */
[----:B------:R-:W4:Y:S03]  /*0060*/  S2R R6, SR_TID.X ;  /* 0x0000000000067919 */ /* 0x000f260000002100 */
[----:B------:R-:W5:Y:S08]  /*0070*/  S2UR UR5, SR_CTAID.X ;  /* 0x00000000000579c3 */ /* 0x000f700000002500 */
[----:B------:R-:W2:Y:S01]  /*0080*/  S2UR UR4, SR_CTAID.Y ;  /* 0x00000000000479c3 */ /* 0x000ea20000002600 */
[----:B-1----:R-:W-:-:S04]  /*0090*/  MOV R9, UR6 ;  /* 0x0000000600097c02 */ /* 0x002fc80008000f00 */
[C---:B0-----:R-:W-:Y:S01]  /*00a0*/  ISETP.GT.U32.AND P0, PT, R7.reuse, R9, PT ;  /* 0x000000090700720c */ /* 0x041fe20003f04070 */
[----:B-----5:R-:W-:-:S05]  /*00b0*/  IMAD R5, R7, UR5, RZ ;  /* 0x0000000507057c24 */ /* 0x020fca000f8e02ff */
[----:B----4-:R-:W-:Y:S01]  /*00c0*/  IADD3 R10, PT, PT, R5, R6, RZ ;  /* 0x00000006050a7210 */ /* 0x010fe20007ffe0ff */
[----:B--2---:R-:W-:-:S06]  /*00d0*/  IMAD R8, R7, UR4, R0 ;  /* 0x0000000407087c24 */ /* 0x004fcc000f8e0200 */
[----:B---3--:R-:W-:Y:S05]  /*00e0*/  @P0 BRA `(.L_x_0) ;  /* 0x00000008008c0947 */ /* 0x008fea0003800000 */
[----:B------:R-:W0:Y:S01]  /*00f0*/  I2F.U32.RP R4, R7 ;  /* 0x0000000700047306 */ /* 0x000e220000209000 */
[----:B------:R-:W1:Y:S01]  /*0100*/  S2UR UR5, SR_CgaCtaId ;  /* 0x00000000000579c3 */ /* 0x000e620000008800 */
[C---:B------:R-:W-:Y:S01]  /*0110*/  ISETP.NE.U32.AND P2, PT, R7.reuse, RZ, PT ;  /* 0x000000ff0700720c */ /* 0x040fe20003f45070 */
[----:B------:R-:W-:Y:S01]  /*0120*/  UMOV UR4, 0x400 ;  /* 0x0000040000047882 */ /* 0x000fe20000000000 */
[C---:B------:R-:W-:Y:S01]  /*0130*/  LOP3.LUT R21, R7.reuse, 0x7, RZ, 0xc0, !PT ;  /* 0x0000000707157812 */ /* 0x040fe200078ec0ff */
[----:B------:R-:W-:Y:S01]  /*0140*/  IMAD.MOV.U32 R19, RZ, RZ, RZ ;  /* 0x000000ffff137224 */ /* 0x000fe200078e00ff */
[----:B------:R-:W-:Y:S02]  /*0150*/  LOP3.LUT R13, R7, 0x7f8, RZ, 0xc0, !PT ;  /* 0x000007f8070d7812 */ /* 0x000fe400078ec0ff */
[----:B0-----:R-:W0:Y:S01]  /*0160*/  MUFU.RCP R4, R4 ;  /* 0x0000000400047308 */ /* 0x001e220000001000 */
[----:B-1----:R-:W-:Y:S02]  /*0170*/  ULEA UR6, UR5, UR4, 0x18 ;  /* 0x0000000405067291 */ /* 0x002fe4000f8ec0ff */
[----:B------:R-:W-:-:S04]  /*0180*/  UIADD3 UR4, UPT, UPT, UR4, 0x100, URZ ;  /* 0x0000010004047890 */ /* 0x000fc8000fffe0ff */
[----:B------:R-:W-:Y:S01]  /*0190*/  ULEA UR4, UR5, UR4, 0x18 ;  /* 0x0000000405047291 */ /* 0x000fe2000f8ec0ff */
[----:B0-----:R-:W-:-:S04]  /*01a0*/  VIADD R2, R4, 0xffffffe ;  /* 0x0ffffffe04027836 */ /* 0x001fc80000000000 */
[----:B------:R0:W1:Y:S01]  /*01b0*/  F2I.FTZ.U32.TRUNC.NTZ R3, R2 ;  /* 0x0000000200037305 */ /* 0x000062000021f000 */
[----:B------:R-:W-:Y:S01]  /*01c0*/  LEA R17, R6, UR4, 0x2 ;  /* 0x0000000406117c11 */ /* 0x000fe2000f8e10ff */
[----:B0-----:R-:W-:Y:S01]  /*01d0*/  IMAD.MOV.U32 R2, RZ, RZ, RZ ;  /* 0x000000ffff027224 */ /* 0x001fe200078e00ff */
[----:B-1----:R-:W-:-:S05]  /*01e0*/  IADD3 R12, PT, PT, RZ, -R3, RZ ;  /* 0x80000003ff0c7210 */ /* 0x002fca0007ffe0ff */
[----:B------:R-:W-:-:S04]  /*01f0*/  IMAD R11, R12, R7, RZ ;  /* 0x000000070c0b7224 */ /* 0x000fc800078e02ff */
[----:B------:R-:W-:-:S04]  /*0200*/  IMAD.HI.U32 R12, R3, R11, R2 ;  /* 0x0000000b030c7227 */ /* 0x000fc800078e0002 */
[-C--:B------:R-:W-:Y:S02]  /*0210*/  IMAD R11, R0, R9.reuse, RZ ;  /* 0x00000009000b7224 */ /* 0x080fe400078e02ff */
[----:B------:R-:W-:-:S03]  /*0220*/  IMAD.HI.U32 R18, R12, R9, RZ ;  /* 0x000000090c127227 */ /* 0x000fc600078e00ff */
[----:B------:R-:W-:Y:S02]  /*0230*/  LEA R16, R11, UR6, 0x2 ;  /* 0x000000060b107c11 */ /* 0x000fe4000f8e10ff */
[----:B------:R-:W-:Y:S02]  /*0240*/  IADD3 R12, PT, PT, -R18, RZ, RZ ;  /* 0x000000ff120c7210 */ /* 0x000fe40007ffe1ff */
[----:B------:R-:W-:-:S03]  /*0250*/  IADD3 R16, PT, PT, R16, 0x10, RZ ;  /* 0x0000001010107810 */ /* 0x000fc60007ffe0ff */
[----:B------:R-:W-:-:S05]  /*0260*/  IMAD R12, R7, R12, R9 ;  /* 0x0000000c070c7224 */ /* 0x000fca00078e0209 */
[----:B------:R-:W-:-:S13]  /*0270*/  ISETP.GE.U32.AND P0, PT, R12, R7, PT ;  /* 0x000000070c00720c */ /* 0x000fda0003f06070 */
[----:B------:R-:W-:Y:S01]  /*0280*/  @P0 IMAD.IADD R12, R12, 0x1, -R7 ;  /* 0x000000010c0c0824 */ /* 0x000fe200078e0a07 */
[----:B------:R-:W-:-:S04]  /*0290*/  @P0 IADD3 R18, PT, PT, R18, 0x1, RZ ;  /* 0x0000000112120810 */ /* 0x000fc80007ffe0ff */
[----:B------:R-:W-:Y:S01]  /*02a0*/  ISETP.GE.U32.AND P1, PT, R12, R7, PT ;  /* 0x000000070c00720c */ /* 0x000fe20003f26070 */
[----:B------:R-:W-:-:S04]  /*02b0*/  IMAD R12, R8, R9, R6 ;  /* 0x00000009080c7224 */ /* 0x000fc800078e0206 */
[----:B------:R-:W-:-:S05]  /*02c0*/  IMAD.IADD R5, R5, 0x1, R12 ;  /* 0x0000000105057824 */ /* 0x000fca00078e020c */
[C---:B------:R-:W-:Y:S02]  /*02d0*/  LEA R14, R5.reuse, UR6, 0x2 ;  /* 0x00000006050e7c11 */ /* 0x040fe4000f8e10ff */
[----:B------:R-:W-:Y:S01]  /*02e0*/  LEA R15, R5, UR4, 0x2 ;  /* 0x00000004050f7c11 */ /* 0x000fe2000f8e10ff */
[----:B------:R-:W-:Y:S01]  /*02f0*/  UMOV UR4, URZ ;  /* 0x000000ff00047c82 */ /* 0x000fe20008000000 */
[----:B------:R-:W-:Y:S02]  /*0300*/  @P1 IADD3 R18, PT, PT, R18, 0x1, RZ ;  /* 0x0000000112121810 */ /* 0x000fe40007ffe0ff */
[----:B------:R-:W-:-:S04]  /*0310*/  @!P2 LOP3.LUT R18, RZ, R7, RZ, 0x33, !PT ;  /* 0x00000007ff12a212 */ /* 0x000fc800078e33ff */
[----:B------:R-:W-:-:S07]  /*0320*/  VIMNMX.U32 R18, PT, PT, R18, 0x1, !PT ;  /* 0x0000000112127848 */ /* 0x000fce0007fe0000 */
.L_x_6:
[----:B0-----:R-:W0:Y:S01]  /*0330*/  LDC R9, c[0x0][0x398] ;  /* 0x0000e600ff097b82 */ /* 0x001e220000000800 */
[C---:B------:R-:W-:Y:S02]  /*0340*/  IMAD R20, R7.reuse, UR4, R0 ;  /* 0x0000000407147c24 */ /* 0x040fe4000f8e0200 */
[----:B------:R-:W-:-:S05]  /*0350*/  IMAD R23, R7, UR4, R12 ;  /* 0x0000000407177c24 */ /* 0x000fca000f8e020c */
[----:B------:R-:W1:Y:S08]  /*0360*/  LDC.64 R4, c[0x0][0x380] ;  /* 0x0000e000ff047b82 */ /* 0x000e700000000a00 */
[----:B------:R-:W2:Y:S01]  /*0370*/  LDC.64 R2, c[0x0][0x388] ;  /* 0x0000e200ff027b82 */ /* 0x000ea20000000a00 */
[----:B0-----:R-:W-:Y:S02]  /*0380*/  IMAD R25, R20, R9, R10 ;  /* 0x0000000914197224 */ /* 0x001fe400078e020a */
[----:B-1----:R-:W-:-:S06]  /*0390*/  IMAD.WIDE.U32 R4, R23, 0x4, R4 ;  /* 0x0000000417047825 */ /* 0x002fcc00078e0004 */
[----:B------:R-:W3:Y:S01]  /*03a0*/  LDG.E R5, desc[UR8][R4.64] ;  /* 0x0000000804057981 */ /* 0x000ee2000c1e1900 */
[----:B--2---:R-:W-:-:S06]  /*03b0*/  IMAD.WIDE.U32 R2, R25, 0x4, R2 ;  /* 0x0000000419027825 */ /* 0x004fcc00078e0002 */
[----:B------:R-:W2:Y:S01]  /*03c0*/  LDG.E R2, desc[UR8][R2.64] ;  /* 0x0000000802027981 */ /* 0x000ea2000c1e1900 */
[----:B------:R-:W-:Y:S01]  /*03d0*/  ISETP.GE.U32.AND P1, PT, R7, 0x8, PT ;  /* 0x000000080700780c */ /* 0x000fe20003f26070 */
[----:B------:R-:W-:Y:S01]  /*03e0*/  UIADD3 UR4, UPT, UPT, UR4, 0x1, URZ ;  /* 0x0000000104047890 */ /* 0x000fe2000fffe0ff */
[----:B------:R-:W-:-:S05]  /*03f0*/  IMAD.MOV.U32 R20, RZ, RZ, RZ ;  /* 0x000000ffff147224 */ /* 0x000fca00078e00ff */
[----:B------:R-:W-:Y:S01]  /*0400*/  ISETP.NE.AND P0, PT, R18, UR4, PT ;  /* 0x0000000412007c0c */ /* 0x000fe2000bf05270 */
[----:B---3--:R0:W-:Y:S04]  /*0410*/  STS [R14], R5 ;  /* 0x000000050e007388 */ /* 0x0081e80000000800 */
[----:B--2---:R0:W-:Y:S01]  /*0420*/  STS [R15], R2 ;  /* 0x000000020f007388 */ /* 0x0041e20000000800 */
[----:B------:R-:W-:Y:S06]  /*0430*/  BAR.SYNC.DEFER_BLOCKING 0x0 ;  /* 0x0000000000007b1d */ /* 0x000fec0000010000 */
[----:B------:R-:W-:Y:S05]  /*0440*/  @!P1 BRA `(.L_x_1) ;  /* 0x0000000000a49947 */ /* 0x000fea0003800000 */
[----:B------:R-:W-:Y:S01]  /*0450*/  LOP3.LUT R3, R7, 0xfffffff8, RZ, 0xc0, !PT ;  /* 0xfffffff807037812 */ /* 0x000fe200078ec0ff */
[----:B------:R-:W-:Y:S01]  /*0460*/  IMAD.MOV.U32 R4, RZ, RZ, R17 ;  /* 0x000000ffff047224 */ /* 0x000fe200078e0011 */
[----:B0-----:R-:W-:Y:S02]  /*0470*/  MOV R2, R16 ;  /* 0x0000001000027202 */ /* 0x001fe40000000f00 */
[----:B------:R-:W-:-:S07]  /*0480*/  IADD3 R3, PT, PT, -R3, RZ, RZ ;  /* 0x000000ff03037210 */ /* 0x000fce0007ffe1ff */
.L_x_2:
[----:B------:R-:W-:Y:S01]  /*0490*/  LDS R20, [R2+-0x10] ;  /* 0xfffff00002147984 */ /* 0x000fe20000000800 */
[----:B------:R-:W-:Y:S01]  /*04a0*/  IMAD R24, R9, 0x4, R4 ;  /* 0x0000000409187824 */ /* 0x000fe200078e0204 */
[----:B------:R-:W-:Y:S02]  /*04b0*/  IADD3 R3, PT, PT, R3, 0x8, RZ ;  /* 0x0000000803037810 */ /* 0x000fe40007ffe0ff */
[----:B------:R0:W1:Y:S02]  /*04c0*/  LDS R5, [R4] ;  /* 0x0000000004057984 */ /* 0x0000640000000800 */
[----:B------:R-:W-:Y:S02]  /*04d0*/  LEA R28, R9, R24, 0x2 ;  /* 0x00000018091c7211 */ /* 0x000fe400078e10ff */
[----:B------:R-:W-:Y:S01]  /*04e0*/  LDS R22, [R2+-0xc] ;  /* 0xfffff40002167984 */ /* 0x000fe20000000800 */
[----:B------:R-:W-:Y:S02]  /*04f0*/  ISETP.NE.AND P1, PT, R3, RZ, PT ;  /* 0x000000ff0300720c */ /* 0x000fe40003f25270 */
[C---:B------:R-:W-:Y:S01]  /*0500*/  IMAD R25, R9.reuse, 0x4, R28 ;  /* 0x0000000409197824 */ /* 0x040fe200078e021c */
[----:B------:R-:W2:Y:S01]  /*0510*/  LDS R23, [R24] ;  /* 0x0000000018177984 */ /* 0x000ea20000000800 */
[----:B0-----:R-:W-:-:S03]  /*0520*/  LEA R4, R9, R4, 0x5 ;  /* 0x0000000409047211 */ /* 0x001fc600078e28ff */
[----:B------:R-:W-:Y:S01]  /*0530*/  LEA R29, R9, R25, 0x2 ;  /* 0x00000019091d7211 */ /* 0x000fe200078e10ff */
[----:B------:R-:W-:Y:S01]  /*0540*/  LDS R27, [R25] ;  /* 0x00000000191b7984 */ /* 0x000fe20000000800 */
[----:B-1----:R-:W-:-:S03]  /*0550*/  FFMA R19, R20, R5, R19 ;  /* 0x0000000514137223 */ /* 0x002fc60000000013 */
[----:B------:R-:W-:Y:S04]  /*0560*/  LDS R5, [R2+-0x8] ;  /* 0xfffff80002057984 */ /* 0x000fe80000000800 */
[----:B------:R-:W0:Y:S01]  /*0570*/  LDS R20, [R28] ;  /* 0x000000001c147984 */ /* 0x000e220000000800 */
[----:B--2---:R-:W-:-:S03]  /*0580*/  FFMA R26, R22, R23, R19 ;  /* 0x00000017161a7223 */ /* 0x004fc60000000013 */
[----:B------:R-:W1:Y:S04]  /*0590*/  LDS R23, [R2+-0x4] ;  /* 0xfffffc0002177984 */ /* 0x000e680000000800 */
[----:B------:R-:W-:Y:S04]  /*05a0*/  LDS R19, [R2] ;  /* 0x0000000002137984 */ /* 0x000fe80000000800 */
[----:B------:R-:W2:Y:S01]  /*05b0*/  LDS R22, [R29] ;  /* 0x000000001d167984 */ /* 0x000ea20000000800 */
[----:B0-----:R-:W-:Y:S01]  /*05c0*/  FFMA R5, R5, R20, R26 ;  /* 0x0000001405057223 */ /* 0x001fe2000000001a */
[----:B------:R-:W-:-:S02]  /*05d0*/  IMAD R26, R9, 0x4, R29 ;  /* 0x00000004091a7824 */ /* 0x000fc400078e021d */
[----:B------:R-:W-:Y:S01]  /*05e0*/  LDS R20, [R2+0x4] ;  /* 0x0000040002147984 */ /* 0x000fe20000000800 */
[----:B-1----:R-:W-:Y:S02]  /*05f0*/  FFMA R24, R23, R27, R5 ;  /* 0x0000001b17187223 */ /* 0x002fe40000000005 */
[C---:B------:R-:W-:Y:S01]  /*0600*/  LEA R28, R9.reuse, R26, 0x2 ;  /* 0x0000001a091c7211 */ /* 0x040fe200078e10ff */
[----:B------:R-:W0:Y:S04]  /*0610*/  LDS R5, [R26] ;  /* 0x000000001a057984 */ /* 0x000e280000000800 */
[----:B------:R-:W-:Y:S02]  /*0620*/  IMAD R23, R9, 0x4, R28 ;  /* 0x0000000409177824 */ /* 0x000fe400078e021c */
[----:B--2---:R-:W-:Y:S01]  /*0630*/  FFMA R19, R19, R22, R24 ;  /* 0x0000001613137223 */ /* 0x004fe20000000018 */
[----:B------:R-:W-:Y:S04]  /*0640*/  LDS R28, [R28] ;  /* 0x000000001c1c7984 */ /* 0x000fe80000000800 */
[----:B------:R-:W1:Y:S04]  /*0650*/  LDS R22, [R2+0x8] ;  /* 0x0000080002167984 */ /* 0x000e680000000800 */
[----:B------:R-:W-:Y:S04]  /*0660*/  LDS R23, [R23] ;  /* 0x0000000017177984 */ /* 0x000fe80000000800 */
[----:B------:R2:W3:Y:S02]  /*0670*/  LDS R24, [R2+0xc] ;  /* 0x00000c0002187984 */ /* 0x0004e40000000800 */
[----:B--2---:R-:W-:-:S02]  /*0680*/  VIADD R2, R2, 0x20 ;  /* 0x0000002002027836 */ /* 0x004fc40000000000 */
[----:B0-----:R-:W-:-:S04]  /*0690*/  FFMA R5, R20, R5, R19 ;  /* 0x0000000514057223 */ /* 0x001fc80000000013 */
[----:B-1----:R-:W-:-:S04]  /*06a0*/  FFMA R5, R22, R28, R5 ;  /* 0x0000001c16057223 */ /* 0x002fc80000000005 */
[----:B---3--:R-:W-:Y:S01]  /*06b0*/  FFMA R19, R24, R23, R5 ;  /* 0x0000001718137223 */ /* 0x008fe20000000005 */
[----:B------:R-:W-:Y:S06]  /*06c0*/  @P1 BRA `(.L_x_2) ;  /* 0xfffffffc00701947 */ /* 0x000fec000383ffff */
[----:B------:R-:W-:-:S07]  /*06d0*/  MOV R20, R13 ;  /* 0x0000000d00147202 */ /* 0x000fce0000000f00 */
.L_x_1:
[----:B------:R-:W-:-:S13]  /*06e0*/  ISETP.NE.AND P1, PT, R21, RZ, PT ;  /* 0x000000ff1500720c */ /* 0x000fda0003f25270 */
[----:B------:R-:W-:Y:S05]  /*06f0*/  @!P1 BRA `(.L_x_3) ;  /* 0x0000000400009947 */ /* 0x000fea0003800000 */
[----:B0-----:R-:W-:Y:S02]  /*0700*/  IADD3 R2, PT, PT, R21, -0x1, RZ ;  /* 0xffffffff15027810 */ /* 0x001fe40007ffe0ff */
[----:B------:R-:W-:Y:S02]  /*0710*/  LOP3.LUT P2, R26, R7, 0x3, RZ, 0xc0, !PT ;  /* 0x00000003071a7812 */ /* 0x000fe4000784c0ff */
[----:B------:R-:W-:-:S13]  /*0720*/  ISETP.GE.U32.AND P1, PT, R2, 0x3, PT ;  /* 0x000000030200780c */ /* 0x000fda0003f26070 */
[----:B------:R-:W-:Y:S05]  /*0730*/  @!P1 BRA `(.L_x_4) ;  /* 0x0000000000649947 */ /* 0x000fea0003800000 */
[----:B------:R-:W0:Y:S01]  /*0740*/  S2UR UR6, SR_CgaCtaId ;  /* 0x00000000000679c3 */ /* 0x000e220000008800 */
[----:B------:R-:W-:Y:S01]  /*0750*/  UMOV UR5, 0x400 ;  /* 0x0000040000057882 */ /* 0x000fe20000000000 */
[C---:B------:R-:W-:Y:S01]  /*0760*/  IMAD R3, R20.reuse, R9, R6 ;  /* 0x0000000914037224 */ /* 0x040fe200078e0206 */
[----:B------:R-:W-:Y:S01]  /*0770*/  UIADD3 UR7, UPT, UPT, UR5, 0x100, URZ ;  /* 0x0000010005077890 */ /* 0x000fe2000fffe0ff */
[----:B------:R-:W-:Y:S01]  /*0780*/  IMAD.IADD R2, R11, 0x1, R20 ;  /* 0x000000010b027824 */ /* 0x000fe200078e0214 */
[----:B------:R-:W-:Y:S02]  /*0790*/  IADD3 R20, PT, PT, R20, 0x4, RZ ;  /* 0x0000000414147810 */ /* 0x000fe40007ffe0ff */
[----:B0-----:R-:W-:Y:S02]  /*07a0*/  ULEA UR7, UR6, UR7, 0x18 ;  /* 0x0000000706077291 */ /* 0x001fe4000f8ec0ff */
[----:B------:R-:W-:-:S04]  /*07b0*/  ULEA UR5, UR6, UR5, 0x18 ;  /* 0x0000000506057291 */ /* 0x000fc8000f8ec0ff */
[----:B------:R-:W-:Y:S02]  /*07c0*/  LEA R24, R3, UR7, 0x2 ;  /* 0x0000000703187c11 */ /* 0x000fe4000f8e10ff */
[----:B------:R-:W-:Y:S02]  /*07d0*/  LEA R25, R2, UR5, 0x2 ;  /* 0x0000000502197c11 */ /* 0x000fe4000f8e10ff */
[C---:B------:R-:W-:Y:S02]  /*07e0*/  LEA R22, R9.reuse, R24, 0x2 ;  /* 0x0000001809167211 */ /* 0x040fe400078e10ff */
[----:B------:R-:W-:Y:S02]  /*07f0*/  LDS R24, [R24] ;  /* 0x0000000018187984 */ /* 0x000fe40000000800 */
[C---:B------:R-:W-:Y:S02]  /*0800*/  LEA R28, R9.reuse, R22, 0x2 ;  /* 0x00000016091c7211 */ /* 0x040fe400078e10ff */
[----:B------:R-:W0:Y:S03]  /*0810*/  LDS R4, [R25] ;  /* 0x0000000019047984 */ /* 0x000e260000000800 */
[----:B------:R-:W-:Y:S01]  /*0820*/  IMAD R27, R9, 0x4, R28 ;  /* 0x00000004091b7824 */ /* 0x000fe200078e021c */
[----:B------:R-:W-:Y:S04]  /*0830*/  LDS R3, [R25+0x4] ;  /* 0x0000040019037984 */ /* 0x000fe80000000800 */
[----:B------:R-:W1:Y:S04]  /*0840*/  LDS R22, [R22] ;  /* 0x0000000016167984 */ /* 0x000e680000000800 */
[----:B------:R-:W-:Y:S04]  /*0850*/  LDS R2, [R28] ;  /* 0x000000001c027984 */ /* 0x000fe80000000800 */
[----:B------:R-:W2:Y:S04]  /*0860*/  LDS R23, [R25+0x8] ;  /* 0x0000080019177984 */ /* 0x000ea80000000800 */
[----:B------:R-:W-:Y:S04]  /*0870*/  LDS R5, [R25+0xc] ;  /* 0x00000c0019057984 */ /* 0x000fe80000000800 */
[----:B------:R-:W3:Y:S01]  /*0880*/  LDS R27, [R27] ;  /* 0x000000001b1b7984 */ /* 0x000ee20000000800 */
[----:B0-----:R-:W-:-:S04]  /*0890*/  FFMA R4, R4, R24, R19 ;  /* 0x0000001804047223 */ /* 0x001fc80000000013 */
[----:B-1----:R-:W-:-:S04]  /*08a0*/  FFMA R4, R3, R22, R4 ;  /* 0x0000001603047223 */ /* 0x002fc80000000004 */
[----:B--2---:R-:W-:-:S04]  /*08b0*/  FFMA R2, R23, R2, R4 ;  /* 0x0000000217027223 */ /* 0x004fc80000000004 */
[----:B---3--:R-:W-:-:S07]  /*08c0*/  FFMA R19, R5, R27, R2 ;  /* 0x0000001b05137223 */ /* 0x008fce0000000002 */
.L_x_4:
[----:B------:R-:W-:Y:S05]  /*08d0*/  @!P2 BRA `(.L_x_3) ;  /* 0x000000000088a947 */ /* 0x000fea0003800000 */
[----:B------:R-:W-:Y:S02]  /*08e0*/  ISETP.NE.AND P1, PT, R26, 0x1, PT ;  /* 0x000000011a00780c */ /* 0x000fe40003f25270 */
[----:B------:R-:W-:-:S04]  /*08f0*/  LOP3.LUT R2, R7, 0x1, RZ, 0xc0, !PT ;  /* 0x0000000107027812 */ /* 0x000fc800078ec0ff */
[----:B------:R-:W-:-:S07]  /*0900*/  ISETP.NE.U32.AND P2, PT, R2, 0x1, PT ;  /* 0x000000010200780c */ /* 0x000fce0003f45070 */
[----:B------:R-:W-:Y:S06]  /*0910*/  @!P1 BRA `(.L_x_5) ;  /* 0x0000000000449947 */ /* 0x000fec0003800000 */
[----:B------:R-:W0:Y:S01]  /*0920*/  S2UR UR6, SR_CgaCtaId ;  /* 0x00000000000679c3 */ /* 0x000e220000008800 */
[----:B------:R-:W-:Y:S01]  /*0930*/  UMOV UR5, 0x400 ;  /* 0x0000040000057882 */ /* 0x000fe20000000000 */
[C---:B------:R-:W-:Y:S01]  /*0940*/  IMAD R3, R20.reuse, R9, R6 ;  /* 0x0000000914037224 */ /* 0x040fe200078e0206 */
[----:B------:R-:W-:Y:S01]  /*0950*/  UIADD3 UR7, UPT, UPT, UR5, 0x100, URZ ;  /* 0x0000010005077890 */ /* 0x000fe2000fffe0ff */
[----:B------:R-:W-:Y:S02]  /*0960*/  IADD3 R2, PT, PT, R11, R20, RZ ;  /* 0x000000140b027210 */ /* 0x000fe40007ffe0ff */
[----:B------:R-:W-:Y:S01]  /*0970*/  IADD3 R20, PT, PT, R20, 0x2, RZ ;  /* 0x0000000214147810 */ /* 0x000fe20007ffe0ff */
[----:B0-----:R-:W-:Y:S02]  /*0980*/  ULEA UR7, UR6, UR7, 0x18 ;  /* 0x0000000706077291 */ /* 0x001fe4000f8ec0ff */
[----:B------:R-:W-:-:S04]  /*0990*/  ULEA UR5, UR6, UR5, 0x18 ;  /* 0x0000000506057291 */ /* 0x000fc8000f8ec0ff */
[----:B------:R-:W-:Y:S02]  /*09a0*/  LEA R22, R3, UR7, 0x2 ;  /* 0x0000000703167c11 */ /* 0x000fe4000f8e10ff */
[----:B------:R-:W-:-:S03]  /*09b0*/  LEA R2, R2, UR5, 0x2 ;  /* 0x0000000502027c11 */ /* 0x000fc6000f8e10ff */
[----:B------:R-:W-:Y:S02]  /*09c0*/  IMAD R5, R9, 0x4, R22 ;  /* 0x0000000409057824 */ /* 0x000fe400078e0216 */
[----:B------:R-:W-:Y:S04]  /*09d0*/  LDS R4, [R2] ;  /* 0x0000000002047984 */ /* 0x000fe80000000800 */
[----:B------:R-:W0:Y:S04]  /*09e0*/  LDS R22, [R22] ;  /* 0x0000000016167984 */ /* 0x000e280000000800 */
[----:B------:R-:W-:Y:S04]  /*09f0*/  LDS R3, [R2+0x4] ;  /* 0x0000040002037984 */ /* 0x000fe80000000800 */
[----:B------:R-:W1:Y:S01]  /*0a00*/  LDS R5, [R5] ;  /* 0x0000000005057984 */ /* 0x000e620000000800 */
[----:B0-----:R-:W-:-:S04]  /*0a10*/  FFMA R4, R4, R22, R19 ;  /* 0x0000001604047223 */ /* 0x001fc80000000013 */
[----:B-1----:R-:W-:-:S07]  /*0a20*/  FFMA R19, R3, R5, R4 ;  /* 0x0000000503137223 */ /* 0x002fce0000000004 */
.L_x_5:
[----:B------:R-:W-:Y:S05]  /*0a30*/  @P2 BRA `(.L_x_3) ;  /* 0x0000000000302947 */ /* 0x000fea0003800000 */
[----:B------:R-:W0:Y:S01]  /*0a40*/  S2UR UR6, SR_CgaCtaId ;  /* 0x00000000000679c3 */ /* 0x000e220000008800 */
[----:B------:R-:W-:Y:S01]  /*0a50*/  UMOV UR5, 0x400 ;  /* 0x0000040000057882 */ /* 0x000fe20000000000 */
[----:B------:R-:W-:Y:S01]  /*0a60*/  IMAD R3, R20, R9, R6 ;  /* 0x0000000914037224 */ /* 0x000fe200078e0206 */
[----:B------:R-:W-:Y:S01]  /*0a70*/  UIADD3 UR7, UPT, UPT, UR5, 0x100, URZ ;  /* 0x0000010005077890 */ /* 0x000fe2000fffe0ff */
[----:B------:R-:W-:Y:S01]  /*0a80*/  IADD3 R2, PT, PT, R11, R20, RZ ;  /* 0x000000140b027210 */ /* 0x000fe20007ffe0ff */
[----:B0-----:R-:W-:Y:S02]  /*0a90*/  ULEA UR5, UR6, UR5, 0x18 ;  /* 0x0000000506057291 */ /* 0x001fe4000f8ec0ff */
[----:B------:R-:W-:-:S04]  /*0aa0*/  ULEA UR7, UR6, UR7, 0x18 ;  /* 0x0000000706077291 */ /* 0x000fc8000f8ec0ff */
[----:B------:R-:W-:Y:S02]  /*0ab0*/  LEA R2, R2, UR5, 0x2 ;  /* 0x0000000502027c11 */ /* 0x000fe4000f8e10ff */
[----:B------:R-:W-:-:S04]  /*0ac0*/  LEA R3, R3, UR7, 0x2 ;  /* 0x0000000703037c11 */ /* 0x000fc8000f8e10ff */
[----:B------:R-:W-:Y:S04]  /*0ad0*/  LDS R2, [R2] ;  /* 0x0000000002027984 */ /* 0x000fe80000000800 */
[----:B------:R-:W0:Y:S02]  /*0ae0*/  LDS R3, [R3] ;  /* 0x0000000003037984 */ /* 0x000e240000000800 */
[----:B0-----:R-:W-:-:S07]  /*0af0*/  FFMA R19, R2, R3, R19 ;  /* 0x0000000302137223 */ /* 0x001fce0000000013 */
.L_x_3:
[----:B------:R-:W-:Y:S06]  /*0b00*/  BAR.SYNC.DEFER_BLOCKING 0x0 ;  /* 0x0000000000007b1d */ /* 0x000fec0000010000 */
[----:B------:R-:W-:Y:S05]  /*0b10*/  @P0 BRA `(.L_x_6) ;  /* 0xfffffff800040947 */ /* 0x000fea000383ffff */
.L_x_0:
[----:B0-----:R-:W0:Y:S01]  /*0b20*/  LDC.64 R2, c[0x0][0x390] ;  /* 0x0000e400ff027b82 */ /* 0x001e220000000a00 */
[----:B------:R-:W-:-:S04]  /*0b30*/  IMAD R9, R8, R9, R10 ;  /* 0x0000000908097224 */ /* 0x000fc800078e020a */
[----:B0-----:R-:W-:-:S05]  /*0b40*/  IMAD.WIDE R2, R9, 0x4, R2 ;  /* 0x0000000409027825 */ /* 0x001fca00078e0202 */
[----:B------:R-:W-:Y:S01]  /*0b50*/  STG.E desc[UR8][R2.64], R19 ;  /* 0x0000001302007986 */ /* 0x000fe2000c101908 */
[----:B------:R-:W-:Y:S05]  /*0b60*/  EXIT ;  /* 0x000000000000794d */ /* 0x000fea0003800000 */
.L_x_7:
[----:B------:R-:W-:-:S00]  /*0b70*/  BRA `(.L_x_7) ;  /* 0xfffffffc00fc7947 */ /* 0x000fc0000383ffff */
[----:B------:R-:W-:-:S00]  /*0b80*/  NOP ;  /* 0x0000000000007918 */ /* 0x000fc00000000000 */
[----:B------:R-:W-:-:S00]  /*0b90*/  NOP ;  /* 0x0000000000007918 */ /* 0x000fc00000000000 */
[----:B------:R-:W-:-:S00]  /*0ba0*/  NOP ;  /* 0x0000000000007918 */ /* 0x000fc00000000000 */
[----:B------:R-:W-:-:S00]  /*0bb0*/  NOP ;  /* 0x0000000000007918 */ /* 0x000fc00000000000 */
[----:B------:R-:W-:-:S00]  /*0bc0*/  NOP ;  /* 0x0000000000007918 */ /* 0x000fc00000000000 */
[----:B------:R-:W-:-:S00]  /*0bd0*/  NOP ;  /* 0x0000000000007918 */ /* 0x000fc00000000000 */
[----:B------:R-:W-:-:S00]  /*0be0*/  NOP ;  /* 0x0000000000007918 */ /* 0x000fc00000000000 */
[----:B------:R-:W-:-:S00]  /*0bf0*/  NOP ;  /* 0x0000000000007918 */ /* 0x000fc00000000000 */
.L_x_8:


//--------------------- .nv.shared._Z14mul_matrix_gpuPfS_S_i --------------------------
	.section	.nv.shared._Z14mul_matrix_gpuPfS_S_i,"aw",@nobits
	.sectionflags	@""
	.align	4
.nv.shared._Z14mul_matrix_gpuPfS_S_i:
	.zero		1536


//--------------------- .nv.shared.reserved.0     --------------------------
	.section	.nv.shared.reserved.0,"aw",@nobits
	.weak		__nv_reservedSMEM_offset_0_alias
	.size		__nv_reservedSMEM_offset_0_alias, 0, 64
	.other		__nv_reservedSMEM_offset_0_alias,@"STO_CUDA_RESERVED_SHARED STV_DEFAULT"
__nv_reservedSMEM_offset_0_alias:
	.zero		0
	.zero		64


//--------------------- .nv.constant0._Z14mul_matrix_gpuPfS_S_i --------------------------
	.section	.nv.constant0._Z14mul_matrix_gpuPfS_S_i,"a",@progbits
	.sectionflags	@""
	.align	4
.nv.constant0._Z14mul_matrix_gpuPfS_S_i:
	.zero		924


//--------------------- SYMBOLS --------------------------

	.type		.nv.reservedSmem.offset0,@object
	.size		.nv.reservedSmem.offset0,0x4
	.type		.nv.reservedSmem.cap,@object
	.size		.nv.reservedSmem.cap,0x4
